	.headerflags	@"EF_CUDA_TEXMODE_UNIFIED EF_CUDA_64BIT_ADDRESS EF_CUDA_ACCELERATORS EF_CUDA_SM90 EF_CUDA_VIRTUAL_SM(EF_CUDA_SM90)"
	.elftype	@"ET_EXEC"


//--------------------- .nv.info                  --------------------------
	.section	.nv.info,"",@"SHT_CUDA_INFO"
	.align	4


	//----- nvinfo : EIATTR_REGCOUNT
	.align		4
        /*0000*/ 	.byte	0x04, 0x2f
        /*0002*/ 	.short	(.L_1 - .L_0)
	.align		4
.L_0:
        /*0004*/ 	.word	index@(triton_poi_fused_convolution_relu_threshold_backward_12)
        /*0008*/ 	.word	0x00000020


	//----- nvinfo : EIATTR_MIN_STACK_SIZE
	.align		4
.L_1:
        /*000c*/ 	.byte	0x04, 0x12
        /*000e*/ 	.short	(.L_3 - .L_2)
	.align		4
.L_2:
        /*0010*/ 	.word	index@(triton_poi_fused_convolution_relu_threshold_backward_12)
        /*0014*/ 	.word	0x00000000


	//----- nvinfo : EIATTR_FRAME_SIZE
	.align		4
.L_3:
        /*0018*/ 	.byte	0x04, 0x11
        /*001a*/ 	.short	(.L_5 - .L_4)
	.align		4
.L_4:
        /*001c*/ 	.word	index@(triton_poi_fused_convolution_relu_threshold_backward_12)
        /*0020*/ 	.word	0x00000000


	//----- nvinfo : EIATTR_MIN_STACK_SIZE
	.align		4
.L_5:
        /*0024*/ 	.byte	0x04, 0x12
        /*0026*/ 	.short	(.L_7 - .L_6)
	.align		4
.L_6:
        /*0028*/ 	.word	index@(triton_poi_fused_convolution_relu_threshold_backward_12)
        /*002c*/ 	.word	0x00000000
.L_7:


//--------------------- .nv.info.triton_poi_fused_convolution_relu_threshold_backward_12 --------------------------
	.section	.nv.info.triton_poi_fused_convolution_relu_threshold_backward_12,"",@"SHT_CUDA_INFO"
	.sectionflags	@""
	.align	4


	//----- nvinfo : EIATTR_CUDA_API_VERSION
	.align		4
        /*0000*/ 	.byte	0x04, 0x37
        /*0002*/ 	.short	(.L_9 - .L_8)
.L_8:
        /*0004*/ 	.word	0x0000007c


	//----- nvinfo : EIATTR_KPARAM_INFO
	.align		4
.L_9:
        /*0008*/ 	.byte	0x04, 0x17
        /*000a*/ 	.short	(.L_11 - .L_10)
.L_10:
        /*000c*/ 	.word	0x00000000
        /*0010*/ 	.short	0x0005
        /*0012*/ 	.short	0x0024
        /*0014*/ 	.byte	0x00, 0xf0, 0x11, 0x00


	//----- nvinfo : EIATTR_KPARAM_INFO
	.align		4
.L_11:
        /*0018*/ 	.byte	0x04, 0x17
        /*001a*/ 	.short	(.L_13 - .L_12)
.L_12:
        /*001c*/ 	.word	0x00000000
        /*0020*/ 	.short	0x0004
        /*0022*/ 	.short	0x0020
        /*0024*/ 	.byte	0x00, 0xf0, 0x11, 0x00


	//----- nvinfo : EIATTR_KPARAM_INFO
	.align		4
.L_13:
        /*0028*/ 	.byte	0x04, 0x17
        /*002a*/ 	.short	(.L_15 - .L_14)
.L_14:
        /*002c*/ 	.word	0x00000000
        /*0030*/ 	.short	0x0003
        /*0032*/ 	.short	0x0018
        /*0034*/ 	.byte	0x00, 0xf4, 0x21, 0x00


	//----- nvinfo : EIATTR_KPARAM_INFO
	.align		4
.L_15:
        /*0038*/ 	.byte	0x04, 0x17
        /*003a*/ 	.short	(.L_17 - .L_16)
.L_16:
        /*003c*/ 	.word	0x00000000
        /*0040*/ 	.short	0x0002
        /*0042*/ 	.short	0x0010
        /*0044*/ 	.byte	0x00, 0xf4, 0x21, 0x00


	//----- nvinfo : EIATTR_KPARAM_INFO
	.align		4
.L_17:
        /*0048*/ 	.byte	0x04, 0x17
        /*004a*/ 	.short	(.L_19 - .L_18)
.L_18:
        /*004c*/ 	.word	0x00000000
        /*0050*/ 	.short	0x0001
        /*0052*/ 	.short	0x0008
        /*0054*/ 	.byte	0x00, 0xf4, 0x21, 0x00


	//----- nvinfo : EIATTR_KPARAM_INFO
	.align		4
.L_19:
        /*0058*/ 	.byte	0x04, 0x17
        /*005a*/ 	.short	(.L_21 - .L_20)
.L_20:
        /*005c*/ 	.word	0x00000000
        /*0060*/ 	.short	0x0000
        /*0062*/ 	.short	0x0000
        /*0064*/ 	.byte	0x00, 0xf4, 0x21, 0x00


	//----- nvinfo : EIATTR_SPARSE_MMA_MASK
	.align		4
.L_21:
        /*0068*/ 	.byte	0x03, 0x50
        /*006a*/ 	.short	0x0000


	//----- nvinfo : EIATTR_MAXREG_COUNT
	.align		4
        /*006c*/ 	.byte	0x03, 0x1b
        /*006e*/ 	.short	0x00ff


	//----- nvinfo : EIATTR_EXIT_INSTR_OFFSETS
	.align		4
        /*0070*/ 	.byte	0x04, 0x1c
        /*0072*/ 	.short	(.L_23 - .L_22)


	//   ....[0]....
.L_22:
        /*0074*/ 	.word	0x00000c60


	//   ....[1]....
        /*0078*/ 	.word	0x00000c80


	//----- nvinfo : EIATTR_REQNTID
	.align		4
.L_23:
        /*007c*/ 	.byte	0x04, 0x10
        /*007e*/ 	.short	(.L_25 - .L_24)
.L_24:
        /*0080*/ 	.word	0x00000080
        /*0084*/ 	.word	0x00000001
        /*0088*/ 	.word	0x00000001


	//----- nvinfo : EIATTR_CBANK_PARAM_SIZE
	.align		4
.L_25:
        /*008c*/ 	.byte	0x03, 0x19
        /*008e*/ 	.short	0x0028


	//----- nvinfo : EIATTR_PARAM_CBANK
	.align		4
        /*0090*/ 	.byte	0x04, 0x0a
        /*0092*/ 	.short	(.L_27 - .L_26)
	.align		4
.L_26:
        /*0094*/ 	.word	index@(.nv.constant0.triton_poi_fused_convolution_relu_threshold_backward_12)
        /*0098*/ 	.short	0x0210
        /*009a*/ 	.short	0x0028


	//----- nvinfo : EIATTR_SW_WAR
	.align		4
.L_27:
        /*009c*/ 	.byte	0x04, 0x36
        /*009e*/ 	.short	(.L_29 - .L_28)
.L_28:
        /*00a0*/ 	.word	0x00000008
.L_29:


//--------------------- .nv.callgraph             --------------------------
	.section	.nv.callgraph,"",@"SHT_CUDA_CALLGRAPH"
	.align	4
	.sectionentsize	8
	.align		4
        /*0000*/ 	.word	0x00000000
	.align		4
        /*0004*/ 	.word	0xffffffff
	.align		4
        /*0008*/ 	.word	0x00000000
	.align		4
        /*000c*/ 	.word	0xfffffffe
	.align		4
        /*0010*/ 	.word	0x00000000
	.align		4
        /*0014*/ 	.word	0xfffffffd
	.align		4
        /*0018*/ 	.word	0x00000000
	.align		4
        /*001c*/ 	.word	0xfffffffc


//--------------------- .text.triton_poi_fused_convolution_relu_threshold_backward_12 --------------------------
	.section	.text.triton_poi_fused_convolution_relu_threshold_backward_12,"ax",@progbits
	.sectionflags	@"SHF_BARRIERS=1"
	.align	128
        .global         triton_poi_fused_convolution_relu_threshold_backward_12
        .type           triton_poi_fused_convolution_relu_threshold_backward_12,@function
        .size           triton_poi_fused_convolution_relu_threshold_backward_12,(.L_x_1 - triton_poi_fused_convolution_relu_threshold_backward_12)
        .other          triton_poi_fused_convolution_relu_threshold_backward_12,@"STO_CUDA_ENTRY STV_DEFAULT"
triton_poi_fused_convolution_relu_threshold_backward_12:
.text.triton_poi_fused_convolution_relu_threshold_backward_12:
[----:B------:R-:W0:Y:S01]  /*0000*/  LDC R1, c[0x0][0x28] ;  /* 0x00000a00ff017b82 */ /* 0x000e220000000800 */
[----:B------:R-:W1:Y:S07]  /*0010*/  S2R R3, SR_CTAID.Y ;  /* 0x0000000000037919 */ /* 0x000e6e0000002600 */
[----:B------:R-:W2:Y:S01]  /*0020*/  LDC.64 R4, c[0x0][0x218] ;  /* 0x00008600ff047b82 */ /* 0x000ea20000000a00 */
[----:B------:R-:W-:Y:S01]  /*0030*/  ULDC.64 UR6, c[0x0][0x208] ;  /* 0x0000820000067ab9 */ /* 0x000fe20000000a00 */
[----:B------:R-:W3:Y:S01]  /*0040*/  S2R R2, SR_TID.X ;  /* 0x0000000000027919 */ /* 0x000ee20000002100 */
[----:B------:R-:W4:Y:S05]  /*0050*/  S2R R27, SR_CTAID.X ;  /* 0x00000000001b7919 */ /* 0x000f2a0000002500 */
[----:B------:R-:W5:Y:S01]  /*0060*/  LDC.64 R6, c[0x0][0x210] ;  /* 0x00008400ff067b82 */ /* 0x000f620000000a00 */
[----:B-1----:R-:W-:-:S02]  /*0070*/  IMAD.SHL.U32 R25, R3, 0x40, RZ ;  /* 0x0000004003197824 */ /* 0x002fc400078e00ff */
[----:B---3--:R-:W-:Y:S01]  /*0080*/  IMAD.SHL.U32 R16, R2, 0x8, RZ ;  /* 0x0000000802107824 */ /* 0x008fe200078e00ff */
[----:B------:R-:W-:Y:S01]  /*0090*/  SHF.R.U32.HI R20, RZ, 0x3, R2 ;  /* 0x00000003ff147819 */ /* 0x000fe20000011602 */
[----:B----4-:R-:W-:-:S03]  /*00a0*/  IMAD.SHL.U32 R27, R27, 0x10, RZ ;  /* 0x000000101b1b7824 */ /* 0x010fc600078e00ff */
[----:B------:R-:W-:Y:S02]  /*00b0*/  LOP3.LUT R16, R25, 0x38, R16, 0xf8, !PT ;  /* 0x0000003819107812 */ /* 0x000fe400078ef810 */
[----:B------:R-:W-:Y:S02]  /*00c0*/  SGXT.U32 R20, R20, 0x4 ;  /* 0x000000041414781a */ /* 0x000fe40000000000 */
[----:B------:R-:W-:Y:S02]  /*00d0*/  SHF.R.S32.HI R9, RZ, 0x1f, R16 ;  /* 0x0000001fff097819 */ /* 0x000fe40000011410 */
[----:B------:R-:W-:Y:S02]  /*00e0*/  LOP3.LUT R0, R27, R20, RZ, 0xfc, !PT ;  /* 0x000000141b007212 */ /* 0x000fe400078efcff */
[----:B------:R-:W-:Y:S02]  /*00f0*/  LEA.HI R9, R9, R16, RZ, 0x8 ;  /* 0x0000001009097211 */ /* 0x000fe400078f40ff */
[----:B------:R-:W-:-:S02]  /*0100*/  ISETP.GE.AND P0, PT, R0, 0x9, PT ;  /* 0x000000090000780c */ /* 0x000fc40003f06270 */
[----:B------:R-:W-:Y:S02]  /*0110*/  SHF.R.S32.HI R11, RZ, 0x8, R9 ;  /* 0x00000008ff0b7819 */ /* 0x000fe40000011409 */
[----:B------:R-:W-:-:S03]  /*0120*/  LOP3.LUT R9, R9, 0xffffff00, RZ, 0xc0, !PT ;  /* 0xffffff0009097812 */ /* 0x000fc600078ec0ff */
[----:B------:R-:W-:Y:S02]  /*0130*/  IMAD R11, R11, 0x9, R0 ;  /* 0x000000090b0b7824 */ /* 0x000fe400078e0200 */
[----:B------:R-:W-:Y:S01]  /*0140*/  IMAD.IADD R12, R16, 0x1, -R9 ;  /* 0x00000001100c7824 */ /* 0x000fe200078e0a09 */
[----:B------:R-:W-:Y:S01]  /*0150*/  CS2R R8, SRZ ;  /* 0x0000000000087805 */ /* 0x000fe2000001ff00 */
[----:B------:R-:W-:Y:S01]  /*0160*/  IMAD.SHL.U32 R17, R11, 0x100, RZ ;  /* 0x000001000b117824 */ /* 0x000fe200078e00ff */
[----:B------:R-:W-:-:S03]  /*0170*/  CS2R R10, SRZ ;  /* 0x00000000000a7805 */ /* 0x000fc6000001ff00 */
[C---:B------:R-:W-:Y:S01]  /*0180*/  IMAD.IADD R0, R12.reuse, 0x1, R17 ;  /* 0x000000010c007824 */ /* 0x040fe200078e0211 */
[----:B------:R-:W-:Y:S01]  /*0190*/  SHF.R.S32.HI R3, RZ, 0x19, R3 ;  /* 0x00000019ff037819 */ /* 0x000fe20000011403 */
[----:B--2---:R-:W-:-:S04]  /*01a0*/  IMAD.WIDE R12, R12, 0x4, R4 ;  /* 0x000000040c0c7825 */ /* 0x004fc800078e0204 */
[----:B-----5:R-:W-:Y:S01]  /*01b0*/  IMAD.WIDE R18, R0, 0x4, R6 ;  /* 0x0000000400127825 */ /* 0x020fe200078e0206 */
[----:B------:R-:W-:Y:S01]  /*01c0*/  SGXT R3, R3, 0x1 ;  /* 0x000000010303781a */ /* 0x000fe20000000200 */
[----:B------:R-:W2:Y:S01]  /*01d0*/  LDG.E.EL.128 R12, desc[UR6][R12.64] ;  /* 0x000000060c0c7981 */ /* 0x000ea2000c2e1d00 */
[----:B------:R-:W-:-:S03]  /*01e0*/  LOP3.LUT R16, R16, 0x4, RZ, 0xfc, !PT ;  /* 0x0000000410107812 */ /* 0x000fc600078efcff */
[----:B------:R1:W2:Y:S01]  /*01f0*/  @!P0 LDG.E.EL.128 R8, desc[UR6][R18.64] ;  /* 0x0000000612088981 */ /* 0x0002a2000c2e1d00 */
[----:B------:R-:W-:-:S04]  /*0200*/  LEA.HI R3, R3, R16, RZ, 0x8 ;  /* 0x0000001003037211 */ /* 0x000fc800078f40ff */
[----:B------:R-:W-:-:S05]  /*0210*/  LOP3.LUT R3, R3, 0xffffff00, RZ, 0xc0, !PT ;  /* 0xffffff0003037812 */ /* 0x000fca00078ec0ff */
[----:B------:R-:W-:Y:S01]  /*0220*/  IMAD.IADD R3, R16, 0x1, -R3 ;  /* 0x0000000110037824 */ /* 0x000fe200078e0a03 */
[----:B-1----:R-:W-:-:S03]  /*0230*/  CS2R R18, SRZ ;  /* 0x0000000000127805 */ /* 0x002fc6000001ff00 */
[C---:B------:R-:W-:Y:S01]  /*0240*/  IMAD.IADD R23, R3.reuse, 0x1, R17 ;  /* 0x0000000103177824 */ /* 0x040fe200078e0211 */
[----:B------:R-:W-:Y:S01]  /*0250*/  CS2R R16, SRZ ;  /* 0x0000000000107805 */ /* 0x000fe2000001ff00 */
[----:B------:R-:W-:-:S04]  /*0260*/  IMAD.WIDE R4, R3, 0x4, R4 ;  /* 0x0000000403047825 */ /* 0x000fc800078e0204 */
[----:B------:R-:W-:Y:S02]  /*0270*/  IMAD.WIDE R22, R23, 0x4, R6 ;  /* 0x0000000417167825 */ /* 0x000fe400078e0206 */
[----:B------:R-:W3:Y:S04]  /*0280*/  LDG.E.EL.128 R4, desc[UR6][R4.64] ;  /* 0x0000000604047981 */ /* 0x000ee8000c2e1d00 */
[----:B------:R1:W3:Y:S01]  /*0290*/  @!P0 LDG.E.EL.128 R16, desc[UR6][R22.64] ;  /* 0x0000000616108981 */ /* 0x0002e2000c2e1d00 */
[----:B------:R-:W4:Y:S01]  /*02a0*/  S2UR UR5, SR_CgaCtaId ;  /* 0x00000000000579c3 */ /* 0x000f220000008800 */
[----:B------:R-:W-:-:S05]  /*02b0*/  IMAD.SHL.U32 R3, R2, 0x80, RZ ;  /* 0x0000008002037824 */ /* 0x000fca00078e00ff */
[----:B------:R-:W-:-:S04]  /*02c0*/  LOP3.LUT R3, R3, 0x380, RZ, 0xc0, !PT ;  /* 0x0000038003037812 */ /* 0x000fc800078ec0ff */
[C---:B-1----:R-:W-:Y:S02]  /*02d0*/  LOP3.LUT R23, R3.reuse, R20, RZ, 0xfc, !PT ;  /* 0x0000001403177212 */ /* 0x042fe400078efcff */
[C---:B------:R-:W-:Y:S02]  /*02e0*/  LOP3.LUT R22, R3.reuse, 0x10, RZ, 0xfc, !PT ;  /* 0x0000001003167812 */ /* 0x040fe400078efcff */
[C---:B------:R-:W-:Y:S02]  /*02f0*/  LOP3.LUT R28, R3.reuse, 0x40, RZ, 0xfc, !PT ;  /* 0x00000040031c7812 */ /* 0x040fe400078efcff */
[C---:B------:R-:W-:Y:S02]  /*0300*/  LOP3.LUT R20, R3.reuse, 0x50, RZ, 0xfc, !PT ;  /* 0x0000005003147812 */ /* 0x040fe400078efcff */
[C---:B------:R-:W-:Y:S02]  /*0310*/  LOP3.LUT R26, R3.reuse, 0x60, RZ, 0xfc, !PT ;  /* 0x00000060031a7812 */ /* 0x040fe400078efcff */
[----:B------:R-:W-:Y:S01]  /*0320*/  LOP3.LUT R24, R3, 0x70, RZ, 0xfc, !PT ;  /* 0x0000007003187812 */ /* 0x000fe200078efcff */
[----:B------:R-:W-:Y:S01]  /*0330*/  UMOV UR4, 0x400 ;  /* 0x0000040000047882 */ /* 0x000fe20000000000 */
[----:B------:R-:W-:-:S02]  /*0340*/  LEA.HI R22, R22, R23, RZ, 0x1c ;  /* 0x0000001716167211 */ /* 0x000fc400078fe0ff */
[-C--:B------:R-:W-:Y:S02]  /*0350*/  LEA.HI R20, R20, R23.reuse, RZ, 0x1c ;  /* 0x0000001714147211 */ /* 0x080fe400078fe0ff */
[----:B------:R-:W-:Y:S01]  /*0360*/  LEA.HI R21, R26, R23, RZ, 0x1c ;  /* 0x000000171a157211 */ /* 0x000fe200078fe0ff */
[----:B----4-:R-:W-:-:S06]  /*0370*/  UPRMT UR4, UR5, 0x654, UR4 ;  /* 0x0000065405047896 */ /* 0x010fcc0008000004 */
[----:B------:R-:W-:Y:S02]  /*0380*/  LEA R21, R21, UR4, 0x2 ;  /* 0x0000000415157c11 */ /* 0x000fe4000f8e10ff */
[----:B--2---:R-:W-:Y:S01]  /*0390*/  FSETP.GEU.AND P2, PT, R9, -R13, PT ;  /* 0x8000000d0900720b */ /* 0x004fe20003f4e000 */
[----:B------:R-:W-:Y:S01]  /*03a0*/  FADD R13, R13, R9 ;  /* 0x000000090d0d7221 */ /* 0x000fe20000000000 */
[----:B------:R-:W-:Y:S01]  /*03b0*/  FSETP.GEU.AND P1, PT, R8, -R12, PT ;  /* 0x8000000c0800720b */ /* 0x000fe20003f2e000 */
[----:B------:R-:W-:Y:S01]  /*03c0*/  FADD R8, R12, R8 ;  /* 0x000000080c087221 */ /* 0x000fe20000000000 */
[C---:B------:R-:W-:Y:S02]  /*03d0*/  LOP3.LUT R12, R3.reuse, 0x20, RZ, 0xfc, !PT ;  /* 0x00000020030c7812 */ /* 0x040fe400078efcff */
[----:B------:R-:W-:Y:S02]  /*03e0*/  LOP3.LUT R9, R3, 0x30, RZ, 0xfc, !PT ;  /* 0x0000003003097812 */ /* 0x000fe400078efcff */
[----:B------:R-:W-:Y:S01]  /*03f0*/  FSETP.GEU.AND P4, PT, R11, -R15, PT ;  /* 0x8000000f0b00720b */ /* 0x000fe20003f8e000 */
[----:B------:R-:W-:Y:S01]  /*0400*/  FADD R11, R15, R11 ;  /* 0x0000000b0f0b7221 */ /* 0x000fe20000000000 */
[----:B------:R-:W-:-:S02]  /*0410*/  LEA.HI R15, R3, R23, RZ, 0x1c ;  /* 0x00000017030f7211 */ /* 0x000fc400078fe0ff */
[-C--:B------:R-:W-:Y:S02]  /*0420*/  LEA.HI R12, R12, R23.reuse, RZ, 0x1c ;  /* 0x000000170c0c7211 */ /* 0x080fe400078fe0ff */
[-C--:B------:R-:W-:Y:S02]  /*0430*/  LEA.HI R9, R9, R23.reuse, RZ, 0x1c ;  /* 0x0000001709097211 */ /* 0x080fe400078fe0ff */
[-C--:B------:R-:W-:Y:S02]  /*0440*/  LEA.HI R3, R28, R23.reuse, RZ, 0x1c ;  /* 0x000000171c037211 */ /* 0x080fe400078fe0ff */
[----:B------:R-:W-:Y:S01]  /*0450*/  LEA.HI R23, R24, R23, RZ, 0x1c ;  /* 0x0000001718177211 */ /* 0x000fe200078fe0ff */
[----:B------:R-:W-:Y:S01]  /*0460*/  FADD R24, R14, R10 ;  /* 0x0000000a0e187221 */ /* 0x000fe20000000000 */
[----:B------:R-:W-:Y:S02]  /*0470*/  FSEL R8, R8, RZ, P1 ;  /* 0x000000ff08087208 */ /* 0x000fe40000800000 */
[----:B------:R-:W-:-:S02]  /*0480*/  FSETP.GEU.AND P1, PT, R10, -R14, PT ;  /* 0x8000000e0a00720b */ /* 0x000fc40003f2e000 */
[----:B------:R-:W-:Y:S02]  /*0490*/  LEA R15, R15, UR4, 0x2 ;  /* 0x000000040f0f7c11 */ /* 0x000fe4000f8e10ff */
[----:B------:R-:W-:Y:S02]  /*04a0*/  FSEL R26, R24, RZ, P1 ;  /* 0x000000ff181a7208 */ /* 0x000fe40000800000 */
[----:B------:R-:W-:Y:S02]  /*04b0*/  SHF.R.U32.HI R24, RZ, 0x4, R2 ;  /* 0x00000004ff187819 */ /* 0x000fe40000011602 */
[----:B------:R-:W-:Y:S02]  /*04c0*/  LEA R14, R22, UR4, 0x2 ;  /* 0x00000004160e7c11 */ /* 0x000fe4000f8e10ff */
[----:B------:R-:W-:Y:S02]  /*04d0*/  FSEL R10, R13, RZ, P2 ;  /* 0x000000ff0d0a7208 */ /* 0x000fe40001000000 */
[----:B------:R-:W-:Y:S01]  /*04e0*/  SGXT.U32 R24, R24, 0x3 ;  /* 0x000000031818781a */ /* 0x000fe20000000000 */
[----:B------:R-:W-:Y:S01]  /*04f0*/  STS [R15], R8 ;  /* 0x000000080f007388 */ /* 0x000fe20000000800 */
[----:B------:R-:W-:-:S03]  /*0500*/  LOP3.LUT R22, R27, 0xf, R2, 0xf8, !PT ;  /* 0x0000000f1b167812 */ /* 0x000fc600078ef802 */
[----:B------:R1:W-:Y:S01]  /*0510*/  STS [R14+0x40], R10 ;  /* 0x0000400a0e007388 */ /* 0x0003e20000000800 */
[----:B------:R-:W-:Y:S01]  /*0520*/  LEA R13, R12, UR4, 0x2 ;  /* 0x000000040c0d7c11 */ /* 0x000fe2000f8e10ff */
[----:B---3--:R-:W-:Y:S01]  /*0530*/  FADD R12, R6, R18 ;  /* 0x00000012060c7221 */ /* 0x008fe20000000000 */
[----:B------:R-:W-:Y:S02]  /*0540*/  FSETP.GEU.AND P5, PT, R18, -R6, PT ;  /* 0x800000061200720b */ /* 0x000fe40003fae000 */
[----:B------:R-:W-:Y:S02]  /*0550*/  LEA R18, R9, UR4, 0x2 ;  /* 0x0000000409127c11 */ /* 0x000fe4000f8e10ff */
[----:B-1----:R-:W-:Y:S02]  /*0560*/  LOP3.LUT R14, R25, 0x20, R24, 0xfe, !PT ;  /* 0x00000020190e7812 */ /* 0x002fe400078efe18 */
[----:B------:R-:W-:-:S03]  /*0570*/  FSETP.GEU.AND P6, PT, R17, -R5, PT ;  /* 0x800000051100720b */ /* 0x000fc60003fce000 */
[----:B------:R-:W-:Y:S02]  /*0580*/  IMAD R9, R14, 0x9, R22 ;  /* 0x000000090e097824 */ /* 0x000fe400078e0216 */
[----:B------:R-:W-:Y:S01]  /*0590*/  FADD R14, R5, R17 ;  /* 0x00000011050e7221 */ /* 0x000fe20000000000 */
[----:B------:R-:W-:Y:S02]  /*05a0*/  FSEL R12, R12, RZ, P5 ;  /* 0x000000ff0c0c7208 */ /* 0x000fe40002800000 */
[----:B------:R-:W-:Y:S01]  /*05b0*/  FSETP.GEU.AND P5, PT, R16, -R4, PT ;  /* 0x800000041000720b */ /* 0x000fe20003fae000 */
[----:B------:R-:W-:Y:S01]  /*05c0*/  FADD R4, R4, R16 ;  /* 0x0000001004047221 */ /* 0x000fe20000000000 */
[----:B------:R-:W-:Y:S01]  /*05d0*/  FSEL R14, R14, RZ, P6 ;  /* 0x000000ff0e0e7208 */ /* 0x000fe20003000000 */
[----:B------:R1:W-:Y:S01]  /*05e0*/  STS [R13+0x80], R26 ;  /* 0x0000801a0d007388 */ /* 0x0003e20000000800 */
[----:B------:R-:W-:Y:S01]  /*05f0*/  FSETP.GEU.AND P6, PT, R19, -R7, PT ;  /* 0x800000071300720b */ /* 0x000fe20003fce000 */
[----:B------:R-:W-:Y:S01]  /*0600*/  FADD R7, R7, R19 ;  /* 0x0000001307077221 */ /* 0x000fe20000000000 */
[----:B------:R-:W-:-:S02]  /*0610*/  FSETP.GTU.AND P3, PT, R26, RZ, PT ;  /* 0x000000ff1a00720b */ /* 0x000fc40003f6c000 */
[----:B------:R-:W-:Y:S02]  /*0620*/  LEA R3, R3, UR4, 0x2 ;  /* 0x0000000403037c11 */ /* 0x000fe4000f8e10ff */
[----:B------:R-:W-:Y:S02]  /*0630*/  FSEL R4, R4, RZ, P5 ;  /* 0x000000ff04047208 */ /* 0x000fe40002800000 */
[----:B-1----:R-:W-:Y:S02]  /*0640*/  FSEL R26, R11, RZ, P4 ;  /* 0x000000ff0b1a7208 */ /* 0x002fe40002000000 */
[----:B------:R-:W-:Y:S02]  /*0650*/  LEA R17, R20, UR4, 0x2 ;  /* 0x0000000414117c11 */ /* 0x000fe4000f8e10ff */
[----:B------:R-:W-:Y:S01]  /*0660*/  LOP3.LUT R5, R2, 0x7f, RZ, 0xc0, !PT ;  /* 0x0000007f02057812 */ /* 0x000fe200078ec0ff */
[----:B------:R1:W-:Y:S01]  /*0670*/  STS [R18+0xc0], R26 ;  /* 0x0000c01a12007388 */ /* 0x0003e20000000800 */
[----:B------:R-:W-:-:S02]  /*0680*/  LEA R2, R23, UR4, 0x2 ;  /* 0x0000000417027c11 */ /* 0x000fc4000f8e10ff */
[----:B------:R-:W-:Y:S01]  /*0690*/  FSEL R7, R7, RZ, P6 ;  /* 0x000000ff07077208 */ /* 0x000fe20003000000 */
[----:B------:R2:W-:Y:S04]  /*06a0*/  STS [R3+0x100], R4 ;  /* 0x0001000403007388 */ /* 0x0005e80000000800 */
[----:B------:R3:W-:Y:S04]  /*06b0*/  STS [R17+0x140], R14 ;  /* 0x0001400e11007388 */ /* 0x0007e80000000800 */
[----:B------:R4:W-:Y:S04]  /*06c0*/  STS [R21+0x180], R12 ;  /* 0x0001800c15007388 */ /* 0x0009e80000000800 */
[----:B------:R5:W-:Y:S01]  /*06d0*/  STS [R2+0x1c0], R7 ;  /* 0x0001c00702007388 */ /* 0x000be20000000800 */
[----:B------:R-:W-:-:S02]  /*06e0*/  FSETP.GTU.AND P2, PT, R8, RZ, PT ;  /* 0x000000ff0800720b */ /* 0x000fc40003f4c000 */
[----:B------:R-:W-:Y:S02]  /*06f0*/  LOP3.LUT R29, R25, R24, RZ, 0xfc, !PT ;  /* 0x00000018191d7212 */ /* 0x000fe400078efcff */
[----:B------:R-:W-:Y:S02]  /*0700*/  LOP3.LUT R15, R25, 0x8, R24, 0xfe, !PT ;  /* 0x00000008190f7812 */ /* 0x000fe400078efe18 */
[----:B------:R-:W-:Y:S02]  /*0710*/  LOP3.LUT R8, R25, 0x10, R24, 0xfe, !PT ;  /* 0x0000001019087812 */ /* 0x000fe400078efe18 */
[----:B------:R-:W-:Y:S02]  /*0720*/  LOP3.LUT R6, R25, 0x18, R24, 0xfe, !PT ;  /* 0x0000001819067812 */ /* 0x000fe400078efe18 */
[----:B------:R-:W-:Y:S02]  /*0730*/  LOP3.LUT R27, R25, 0x28, R24, 0xfe, !PT ;  /* 0x00000028191b7812 */ /* 0x000fe400078efe18 */
[----:B------:R-:W-:-:S02]  /*0740*/  LOP3.LUT R13, R25, 0x30, R24, 0xfe, !PT ;  /* 0x00000030190d7812 */ /* 0x000fc400078efe18 */
[----:B------:R-:W-:Y:S01]  /*0750*/  LOP3.LUT R25, R25, 0x38, R24, 0xfe, !PT ;  /* 0x0000003819197812 */ /* 0x000fe200078efe18 */
[----:B------:R-:W-:Y:S01]  /*0760*/  IMAD.IADD R24, R24, 0x1, R5 ;  /* 0x0000000118187824 */ /* 0x000fe200078e0205 */
[C---:B------:R-:W-:Y:S02]  /*0770*/  LOP3.LUT R16, R5.reuse, 0x80, RZ, 0xfc, !PT ;  /* 0x0000008005107812 */ /* 0x040fe400078efcff */
[C---:B-1----:R-:W-:Y:S02]  /*0780*/  LOP3.LUT R18, R5.reuse, 0x100, RZ, 0xfc, !PT ;  /* 0x0000010005127812 */ /* 0x042fe400078efcff */
[----:B------:R-:W-:Y:S02]  /*0790*/  FSETP.GTU.AND P4, PT, R26, RZ, PT ;  /* 0x000000ff1a00720b */ /* 0x000fe40003f8c000 */
[----:B------:R-:W-:Y:S01]  /*07a0*/  LEA R26, R24, UR4, 0x2 ;  /* 0x00000004181a7c11 */ /* 0x000fe2000f8e10ff */
[----:B------:R-:W-:Y:S01]  /*07b0*/  BAR.SYNC.DEFER_BLOCKING 0x0 ;  /* 0x0000000000007b1d */ /* 0x000fe20000010000 */
[----:B------:R-:W-:-:S02]  /*07c0*/  LOP3.LUT R20, R5, 0x180, RZ, 0xfc, !PT ;  /* 0x0000018005147812 */ /* 0x000fc400078efcff */
[C---:B------:R-:W-:Y:S02]  /*07d0*/  LOP3.LUT R28, R5.reuse, 0x200, RZ, 0xfc, !PT ;  /* 0x00000200051c7812 */ /* 0x040fe400078efcff */
[C---:B------:R-:W-:Y:S02]  /*07e0*/  LOP3.LUT R19, R5.reuse, 0x280, RZ, 0xfc, !PT ;  /* 0x0000028005137812 */ /* 0x040fe400078efcff */
[-C--:B--2---:R-:W-:Y:S02]  /*07f0*/  LEA.HI R3, R16, R5.reuse, RZ, 0x1c ;  /* 0x0000000510037211 */ /* 0x084fe400078fe0ff */
[----:B---3--:R-:W-:Y:S02]  /*0800*/  LEA.HI R17, R18, R5, RZ, 0x1c ;  /* 0x0000000512117211 */ /* 0x008fe400078fe0ff */
[C---:B------:R-:W-:Y:S02]  /*0810*/  LOP3.LUT R23, R5.reuse, 0x300, RZ, 0xfc, !PT ;  /* 0x0000030005177812 */ /* 0x040fe400078efcff */
[----:B------:R-:W-:-:S02]  /*0820*/  LOP3.LUT R16, R5, 0x380, RZ, 0xfc, !PT ;  /* 0x0000038005107812 */ /* 0x000fc400078efcff */
[-C--:B------:R-:W-:Y:S02]  /*0830*/  LEA.HI R20, R20, R5.reuse, RZ, 0x1c ;  /* 0x0000000514147211 */ /* 0x080fe400078fe0ff */
[-C--:B----4-:R-:W-:Y:S02]  /*0840*/  LEA.HI R21, R28, R5.reuse, RZ, 0x1c ;  /* 0x000000051c157211 */ /* 0x090fe400078fe0ff */
[----:B------:R-:W-:Y:S02]  /*0850*/  LEA R24, R3, UR4, 0x2 ;  /* 0x0000000403187c11 */ /* 0x000fe4000f8e10ff */
[-C--:B------:R-:W-:Y:S01]  /*0860*/  LEA.HI R19, R19, R5.reuse, RZ, 0x1c ;  /* 0x0000000513137211 */ /* 0x080fe200078fe0ff */
[----:B------:R-:W-:Y:S01]  /*0870*/  IMAD R11, R27, 0x9, R22 ;  /* 0x000000091b0b7824 */ /* 0x000fe200078e0216 */
[----:B------:R-:W-:Y:S01]  /*0880*/  LEA R17, R17, UR4, 0x2 ;  /* 0x0000000411117c11 */ /* 0x000fe2000f8e10ff */
[----:B------:R-:W1:Y:S01]  /*0890*/  LDS R26, [R26] ;  /* 0x000000001a1a7984 */ /* 0x000e620000000800 */
[-C--:B------:R-:W-:Y:S01]  /*08a0*/  LEA.HI R18, R23, R5.reuse, RZ, 0x1c ;  /* 0x0000000517127211 */ /* 0x080fe200078fe0ff */
[----:B-----5:R-:W2:Y:S01]  /*08b0*/  LDC.64 R2, c[0x0][0x220] ;  /* 0x00008800ff027b82 */ /* 0x020ea20000000a00 */
[----:B------:R-:W-:Y:S01]  /*08c0*/  LEA.HI R16, R16, R5, RZ, 0x1c ;  /* 0x0000000510107211 */ /* 0x000fe200078fe0ff */
[----:B------:R-:W3:Y:S01]  /*08d0*/  LDS R24, [R24+0x200] ;  /* 0x0002000018187984 */ /* 0x000ee20000000800 */
[----:B------:R-:W-:-:S02]  /*08e0*/  LEA R20, R20, UR4, 0x2 ;  /* 0x0000000414147c11 */ /* 0x000fc4000f8e10ff */
[----:B------:R-:W-:Y:S01]  /*08f0*/  LEA R21, R21, UR4, 0x2 ;  /* 0x0000000415157c11 */ /* 0x000fe2000f8e10ff */
[----:B------:R-:W4:Y:S01]  /*0900*/  LDS R17, [R17+0x400] ;  /* 0x0004000011117984 */ /* 0x000f220000000800 */
[----:B------:R-:W-:Y:S02]  /*0910*/  LEA R23, R19, UR4, 0x2 ;  /* 0x0000000413177c11 */ /* 0x000fe4000f8e10ff */
[----:B------:R-:W-:Y:S01]  /*0920*/  LEA R18, R18, UR4, 0x2 ;  /* 0x0000000412127c11 */ /* 0x000fe2000f8e10ff */
[----:B------:R-:W5:Y:S01]  /*0930*/  LDS R19, [R20+0x600] ;  /* 0x0006000014137984 */ /* 0x000f620000000800 */
[----:B------:R-:W-:Y:S01]  /*0940*/  LEA R27, R16, UR4, 0x2 ;  /* 0x00000004101b7c11 */ /* 0x000fe2000f8e10ff */
[--C-:B------:R-:W-:Y:S01]  /*0950*/  IMAD R29, R29, 0x9, R22.reuse ;  /* 0x000000091d1d7824 */ /* 0x100fe200078e0216 */
[----:B------:R-:W-:Y:S01]  /*0960*/  ISETP.GE.AND P1, PT, R22, 0x9, PT ;  /* 0x000000091600780c */ /* 0x000fe20003f26270 */
[--C-:B------:R-:W-:Y:S01]  /*0970*/  IMAD R15, R15, 0x9, R22.reuse ;  /* 0x000000090f0f7824 */ /* 0x100fe200078e0216 */
[----:B------:R-:W1:Y:S01]  /*0980*/  LDS R21, [R21+0x800] ;  /* 0x0008000015157984 */ /* 0x000e620000000800 */
[----:B------:R-:W-:-:S02]  /*0990*/  IMAD R8, R8, 0x9, R22 ;  /* 0x0000000908087824 */ /* 0x000fc400078e0216 */
[--C-:B------:R-:W-:Y:S01]  /*09a0*/  IMAD R6, R6, 0x9, R22.reuse ;  /* 0x0000000906067824 */ /* 0x100fe200078e0216 */
[----:B------:R-:W1:Y:S01]  /*09b0*/  LDS R23, [R23+0xa00] ;  /* 0x000a000017177984 */ /* 0x000e620000000800 */
[--C-:B------:R-:W-:Y:S01]  /*09c0*/  IMAD R13, R13, 0x9, R22.reuse ;  /* 0x000000090d0d7824 */ /* 0x100fe200078e0216 */
[----:B------:R-:W-:Y:S01]  /*09d0*/  SEL R16, RZ, 0x1, P4 ;  /* 0x00000001ff107807 */ /* 0x000fe20002000000 */
[----:B------:R-:W-:Y:S01]  /*09e0*/  IMAD R22, R25, 0x9, R22 ;  /* 0x0000000919167824 */ /* 0x000fe200078e0216 */
[----:B------:R-:W-:Y:S01]  /*09f0*/  LDS R27, [R27+0xe00] ;  /* 0x000e00001b1b7984 */ /* 0x000fe20000000800 */
[----:B------:R-:W-:Y:S01]  /*0a00*/  SEL R5, RZ, 0x1, P3 ;  /* 0x00000001ff057807 */ /* 0x000fe20001800000 */
[----:B------:R-:W-:Y:S02]  /*0a10*/  ULDC.64 UR4, c[0x0][0x228] ;  /* 0x00008a0000047ab9 */ /* 0x000fe40000000a00 */
[----:B------:R2:W3:Y:S01]  /*0a20*/  LDS R25, [R18+0xc00] ;  /* 0x000c000012197984 */ /* 0x0004e20000000800 */
[----:B------:R-:W-:-:S02]  /*0a30*/  FSETP.GTU.AND P5, PT, R10, RZ, PT ;  /* 0x000000ff0a00720b */ /* 0x000fc40003fac000 */
[----:B------:R-:W-:Y:S02]  /*0a40*/  PRMT R16, R5, 0x3340, R16 ;  /* 0x0000334005107816 */ /* 0x000fe40000000010 */
[----:B------:R-:W-:Y:S01]  /*0a50*/  FSETP.GTU.AND P3, PT, R4, RZ, PT ;  /* 0x000000ff0400720b */ /* 0x000fe20003f6c000 */
[----:B--2---:R-:W-:Y:S01]  /*0a60*/  IMAD.WIDE R4, R29, 0x4, R2 ;  /* 0x000000041d047825 */ /* 0x004fe200078e0202 */
[----:B------:R-:W-:Y:S02]  /*0a70*/  SEL R29, RZ, 0x1, P5 ;  /* 0x00000001ff1d7807 */ /* 0x000fe40002800000 */
[----:B------:R-:W-:Y:S02]  /*0a80*/  FSETP.GTU.AND P6, PT, R12, RZ, PT ;  /* 0x000000ff0c00720b */ /* 0x000fe40003fcc000 */
[----:B------:R-:W-:Y:S02]  /*0a90*/  FSETP.GTU.AND P5, PT, R7, RZ, PT ;  /* 0x000000ff0700720b */ /* 0x000fe40003fac000 */
[----:B------:R-:W-:-:S02]  /*0aa0*/  FSETP.GTU.AND P4, PT, R14, RZ, PT ;  /* 0x000000ff0e00720b */ /* 0x000fc40003f8c000 */
[----:B------:R-:W-:Y:S02]  /*0ab0*/  SEL R18, RZ, 0x1, P5 ;  /* 0x00000001ff127807 */ /* 0x000fe40002800000 */
[----:B------:R-:W-:Y:S01]  /*0ac0*/  SEL R7, RZ, 0x1, P6 ;  /* 0x00000001ff077807 */ /* 0x000fe20003000000 */
[----:B-1----:R1:W-:Y:S01]  /*0ad0*/  @!P1 STG.E desc[UR6][R4.64], R26 ;  /* 0x0000001a04009986 */ /* 0x0023e2000c101906 */
[----:B------:R-:W-:Y:S01]  /*0ae0*/  SEL R10, RZ, 0x1, P2 ;  /* 0x00000001ff0a7807 */ /* 0x000fe20001000000 */
[----:B------:R-:W-:Y:S01]  /*0af0*/  IMAD.WIDE R14, R15, 0x4, R2 ;  /* 0x000000040f0e7825 */ /* 0x000fe200078e0202 */
[----:B------:R-:W-:Y:S02]  /*0b00*/  SEL R20, RZ, 0x1, P4 ;  /* 0x00000001ff147807 */ /* 0x000fe40002000000 */
[----:B------:R-:W-:Y:S02]  /*0b10*/  SEL R12, RZ, 0x1, P3 ;  /* 0x00000001ff0c7807 */ /* 0x000fe40001800000 */
[----:B------:R-:W-:Y:S01]  /*0b20*/  PRMT R18, R7, 0x3340, R18 ;  /* 0x0000334007127816 */ /* 0x000fe20000000012 */
[----:B------:R-:W-:Y:S01]  /*0b30*/  IMAD.WIDE R6, R6, 0x4, R2 ;  /* 0x0000000406067825 */ /* 0x000fe200078e0202 */
[----:B------:R-:W-:-:S03]  /*0b40*/  PRMT R29, R10, 0x3340, R29 ;  /* 0x000033400a1d7816 */ /* 0x000fc6000000001d */
[----:B-1----:R-:W-:Y:S01]  /*0b50*/  IMAD.WIDE R4, R8, 0x4, R2 ;  /* 0x0000000408047825 */ /* 0x002fe200078e0202 */
[----:B------:R-:W-:Y:S01]  /*0b60*/  PRMT R20, R12, 0x3340, R20 ;  /* 0x000033400c147816 */ /* 0x000fe20000000014 */
[----:B---3--:R1:W-:Y:S02]  /*0b70*/  @!P1 STG.E desc[UR6][R14.64], R24 ;  /* 0x000000180e009986 */ /* 0x0083e4000c101906 */
[--C-:B------:R-:W-:Y:S02]  /*0b80*/  IMAD.WIDE R8, R9, 0x4, R2.reuse ;  /* 0x0000000409087825 */ /* 0x100fe400078e0202 */
[----:B----4-:R2:W-:Y:S02]  /*0b90*/  @!P1 STG.E desc[UR6][R4.64], R17 ;  /* 0x0000001104009986 */ /* 0x0105e4000c101906 */
[--C-:B------:R-:W-:Y:S02]  /*0ba0*/  IMAD.WIDE R10, R11, 0x4, R2.reuse ;  /* 0x000000040b0a7825 */ /* 0x100fe400078e0202 */
[----:B-----5:R2:W-:Y:S02]  /*0bb0*/  @!P1 STG.E desc[UR6][R6.64], R19 ;  /* 0x0000001306009986 */ /* 0x0205e4000c101906 */
[----:B------:R-:W-:Y:S01]  /*0bc0*/  IMAD.WIDE R12, R13, 0x4, R2 ;  /* 0x000000040d0c7825 */ /* 0x000fe200078e0202 */
[----:B-1----:R-:W-:-:S03]  /*0bd0*/  IADD3 R14, P2, R0, UR4, RZ ;  /* 0x00000004000e7c10 */ /* 0x002fc6000ff5e0ff */
[----:B------:R-:W-:Y:S01]  /*0be0*/  IMAD.WIDE R2, R22, 0x4, R2 ;  /* 0x0000000416027825 */ /* 0x000fe200078e0202 */
[----:B0-----:R2:W-:Y:S01]  /*0bf0*/  @!P1 STG.E desc[UR6][R8.64], R21 ;  /* 0x0000001508009986 */ /* 0x0015e2000c101906 */
[----:B------:R-:W-:-:S03]  /*0c00*/  LEA.HI.X.SX32 R15, R0, UR5, 0x1, P2 ;  /* 0x00000005000f7c11 */ /* 0x000fc600090f0eff */
[----:B------:R2:W-:Y:S01]  /*0c10*/  @!P1 STG.E desc[UR6][R10.64], R23 ;  /* 0x000000170a009986 */ /* 0x0005e2000c101906 */
[----:B------:R-:W-:-:S03]  /*0c20*/  PRMT R28, R29, 0x5410, R16 ;  /* 0x000054101d1c7816 */ /* 0x000fc60000000010 */
[----:B------:R2:W-:Y:S01]  /*0c30*/  @!P1 STG.E desc[UR6][R12.64], R25 ;  /* 0x000000190c009986 */ /* 0x0005e2000c101906 */
[----:B------:R-:W-:-:S03]  /*0c40*/  PRMT R29, R20, 0x5410, R18 ;  /* 0x00005410141d7816 */ /* 0x000fc60000000012 */
[----:B------:R2:W-:Y:S01]  /*0c50*/  @!P1 STG.E desc[UR6][R2.64], R27 ;  /* 0x0000001b02009986 */ /* 0x0005e2000c101906 */
[----:B------:R-:W-:Y:S05]  /*0c60*/  @P0 EXIT ;  /* 0x000000000000094d */ /* 0x000fea0003800000 */
[----:B------:R-:W-:Y:S01]  /*0c70*/  STG.E.64 desc[UR6][R14.64], R28 ;  /* 0x0000001c0e007986 */ /* 0x000fe2000c101b06 */
[----:B------:R-:W-:Y:S05]  /*0c80*/  EXIT ;  /* 0x000000000000794d */ /* 0x000fea0003800000 */
.L_x_0:
[----:B------:R-:W-:-:S00]  /*0c90*/  BRA `(.L_x_0) ;  /* 0xfffffffc00fc7947 */ /* 0x000fc0000383ffff */
[----:B------:R-:W-:-:S00]  /*0ca0*/  NOP ;  /* 0x0000000000007918 */ /* 0x000fc00000000000 */
        /* <DEDUP_REMOVED lines=13> */
.L_x_1:


//--------------------- .nv.shared.triton_poi_fused_convolution_relu_threshold_backward_12 --------------------------
	.section	.nv.shared.triton_poi_fused_convolution_relu_threshold_backward_12,"aw",@nobits
	.sectionflags	@""
	.align	16
	.zero		1024


//--------------------- .nv.constant0.triton_poi_fused_convolution_relu_threshold_backward_12 --------------------------
	.section	.nv.constant0.triton_poi_fused_convolution_relu_threshold_backward_12,"a",@progbits
	.sectionflags	@""
	.align	4
.nv.constant0.triton_poi_fused_convolution_relu_threshold_backward_12:
	.zero		568
